	.headerflags	@"EF_CUDA_TEXMODE_UNIFIED EF_CUDA_64BIT_ADDRESS EF_CUDA_ACCELERATORS EF_CUDA_SM90 EF_CUDA_VIRTUAL_SM(EF_CUDA_SM90)"
	.elftype	@"ET_EXEC"


//--------------------- .nv.info                  --------------------------
	.section	.nv.info,"",@"SHT_CUDA_INFO"
	.align	4


	//----- nvinfo : EIATTR_REGCOUNT
	.align		4
        /*0000*/ 	.byte	0x04, 0x2f
        /*0002*/ 	.short	(.L_1 - .L_0)
	.align		4
.L_0:
        /*0004*/ 	.word	index@(triton_poi_fused_max_pool2d_with_indices_0)
        /*0008*/ 	.word	0x00000018


	//----- nvinfo : EIATTR_MIN_STACK_SIZE
	.align		4
.L_1:
        /*000c*/ 	.byte	0x04, 0x12
        /*000e*/ 	.short	(.L_3 - .L_2)
	.align		4
.L_2:
        /*0010*/ 	.word	index@(triton_poi_fused_max_pool2d_with_indices_0)
        /*0014*/ 	.word	0x00000000


	//----- nvinfo : EIATTR_FRAME_SIZE
	.align		4
.L_3:
        /*0018*/ 	.byte	0x04, 0x11
        /*001a*/ 	.short	(.L_5 - .L_4)
	.align		4
.L_4:
        /*001c*/ 	.word	index@(triton_poi_fused_max_pool2d_with_indices_0)
        /*0020*/ 	.word	0x00000000


	//----- nvinfo : EIATTR_MIN_STACK_SIZE
	.align		4
.L_5:
        /*0024*/ 	.byte	0x04, 0x12
        /*0026*/ 	.short	(.L_7 - .L_6)
	.align		4
.L_6:
        /*0028*/ 	.word	index@(triton_poi_fused_max_pool2d_with_indices_0)
        /*002c*/ 	.word	0x00000000
.L_7:


//--------------------- .nv.info.triton_poi_fused_max_pool2d_with_indices_0 --------------------------
	.section	.nv.info.triton_poi_fused_max_pool2d_with_indices_0,"",@"SHT_CUDA_INFO"
	.sectionflags	@""
	.align	4


	//----- nvinfo : EIATTR_CUDA_API_VERSION
	.align		4
        /*0000*/ 	.byte	0x04, 0x37
        /*0002*/ 	.short	(.L_9 - .L_8)
.L_8:
        /*0004*/ 	.word	0x0000007c


	//----- nvinfo : EIATTR_KPARAM_INFO
	.align		4
.L_9:
        /*0008*/ 	.byte	0x04, 0x17
        /*000a*/ 	.short	(.L_11 - .L_10)
.L_10:
        /*000c*/ 	.word	0x00000000
        /*0010*/ 	.short	0x0002
        /*0012*/ 	.short	0x0010
        /*0014*/ 	.byte	0x00, 0xf0, 0x11, 0x00


	//----- nvinfo : EIATTR_KPARAM_INFO
	.align		4
.L_11:
        /*0018*/ 	.byte	0x04, 0x17
        /*001a*/ 	.short	(.L_13 - .L_12)
.L_12:
        /*001c*/ 	.word	0x00000000
        /*0020*/ 	.short	0x0001
        /*0022*/ 	.short	0x0008
        /*0024*/ 	.byte	0x00, 0xf4, 0x21, 0x00


	//----- nvinfo : EIATTR_KPARAM_INFO
	.align		4
.L_13:
        /*0028*/ 	.byte	0x04, 0x17
        /*002a*/ 	.short	(.L_15 - .L_14)
.L_14:
        /*002c*/ 	.word	0x00000000
        /*0030*/ 	.short	0x0000
        /*0032*/ 	.short	0x0000
        /*0034*/ 	.byte	0x00, 0xf4, 0x21, 0x00


	//----- nvinfo : EIATTR_SPARSE_MMA_MASK
	.align		4
.L_15:
        /*0038*/ 	.byte	0x03, 0x50
        /*003a*/ 	.short	0x0000


	//----- nvinfo : EIATTR_MAXREG_COUNT
	.align		4
        /*003c*/ 	.byte	0x03, 0x1b
        /*003e*/ 	.short	0x00ff


	//----- nvinfo : EIATTR_EXIT_INSTR_OFFSETS
	.align		4
        /*0040*/ 	.byte	0x04, 0x1c
        /*0042*/ 	.short	(.L_17 - .L_16)


	//   ....[0]....
.L_16:
        /*0044*/ 	.word	0x00000320


	//   ....[1]....
        /*0048*/ 	.word	0x00000340


	//----- nvinfo : EIATTR_REQNTID
	.align		4
.L_17:
        /*004c*/ 	.byte	0x04, 0x10
        /*004e*/ 	.short	(.L_19 - .L_18)
.L_18:
        /*0050*/ 	.word	0x00000020
        /*0054*/ 	.word	0x00000001
        /*0058*/ 	.word	0x00000001


	//----- nvinfo : EIATTR_CBANK_PARAM_SIZE
	.align		4
.L_19:
        /*005c*/ 	.byte	0x03, 0x19
        /*005e*/ 	.short	0x0014


	//----- nvinfo : EIATTR_PARAM_CBANK
	.align		4
        /*0060*/ 	.byte	0x04, 0x0a
        /*0062*/ 	.short	(.L_21 - .L_20)
	.align		4
.L_20:
        /*0064*/ 	.word	index@(.nv.constant0.triton_poi_fused_max_pool2d_with_indices_0)
        /*0068*/ 	.short	0x0210
        /*006a*/ 	.short	0x0014


	//----- nvinfo : EIATTR_SW_WAR
	.align		4
.L_21:
        /*006c*/ 	.byte	0x04, 0x36
        /*006e*/ 	.short	(.L_23 - .L_22)
.L_22:
        /*0070*/ 	.word	0x00000008
.L_23:


//--------------------- .nv.callgraph             --------------------------
	.section	.nv.callgraph,"",@"SHT_CUDA_CALLGRAPH"
	.align	4
	.sectionentsize	8
	.align		4
        /*0000*/ 	.word	0x00000000
	.align		4
        /*0004*/ 	.word	0xffffffff
	.align		4
        /*0008*/ 	.word	0x00000000
	.align		4
        /*000c*/ 	.word	0xfffffffe
	.align		4
        /*0010*/ 	.word	0x00000000
	.align		4
        /*0014*/ 	.word	0xfffffffd
	.align		4
        /*0018*/ 	.word	0x00000000
	.align		4
        /*001c*/ 	.word	0xfffffffc


//--------------------- .text.triton_poi_fused_max_pool2d_with_indices_0 --------------------------
	.section	.text.triton_poi_fused_max_pool2d_with_indices_0,"ax",@progbits
	.align	128
        .global         triton_poi_fused_max_pool2d_with_indices_0
        .type           triton_poi_fused_max_pool2d_with_indices_0,@function
        .size           triton_poi_fused_max_pool2d_with_indices_0,(.L_x_1 - triton_poi_fused_max_pool2d_with_indices_0)
        .other          triton_poi_fused_max_pool2d_with_indices_0,@"STO_CUDA_ENTRY STV_DEFAULT"
triton_poi_fused_max_pool2d_with_indices_0:
.text.triton_poi_fused_max_pool2d_with_indices_0:
[----:B------:R-:W0:Y:S02]  /*0000*/  LDC R1, c[0x0][0x28] ;  /* 0x00000a00ff017b82 */ /* 0x000e240000000800 */
[----:B------:R-:W1:Y:S01]  /*0010*/  S2R R0, SR_TID.X ;  /* 0x0000000000007919 */ /* 0x000e620000002100 */
[----:B------:R-:W2:Y:S01]  /*0020*/  LDC.64 R8, c[0x0][0x210] ;  /* 0x00008400ff087b82 */ /* 0x000ea20000000a00 */
[----:B------:R-:W-:Y:S02]  /*0030*/  CS2R R12, SRZ ;  /* 0x00000000000c7805 */ /* 0x000fe4000001ff00 */
[----:B------:R-:W-:Y:S01]  /*0040*/  CS2R R20, SRZ ;  /* 0x0000000000147805 */ /* 0x000fe2000001ff00 */
[----:B------:R-:W3:Y:S01]  /*0050*/  S2R R11, SR_CTAID.X ;  /* 0x00000000000b7919 */ /* 0x000ee20000002500 */
[----:B------:R-:W-:Y:S01]  /*0060*/  ULDC.64 UR4, c[0x0][0x208] ;  /* 0x0000820000047ab9 */ /* 0x000fe20000000a00 */
[----:B-1----:R-:W-:-:S05]  /*0070*/  IMAD.SHL.U32 R0, R0, 0x2, RZ ;  /* 0x0000000200007824 */ /* 0x002fca00078e00ff */
[----:B------:R-:W-:-:S05]  /*0080*/  LOP3.LUT R0, R0, 0x3e, RZ, 0xc0, !PT ;  /* 0x0000003e00007812 */ /* 0x000fca00078ec0ff */
[----:B---3--:R-:W-:-:S05]  /*0090*/  IMAD R11, R11, 0x40, R0 ;  /* 0x000000400b0b7824 */ /* 0x008fca00078e0200 */
[----:B------:R-:W-:Y:S02]  /*00a0*/  SHF.R.S32.HI R0, RZ, 0x1f, R11 ;  /* 0x0000001fff007819 */ /* 0x000fe4000001140b */
[----:B------:R-:W-:Y:S02]  /*00b0*/  ISETP.GE.AND P0, PT, R11, 0x40, PT ;  /* 0x000000400b00780c */ /* 0x000fe40003f06270 */
[----:B------:R-:W-:-:S05]  /*00c0*/  LEA.HI R0, R0, R11, RZ, 0x4 ;  /* 0x0000000b00007211 */ /* 0x000fca00078f20ff */
[C---:B------:R-:W-:Y:S01]  /*00d0*/  IMAD.SHL.U32 R2, R0.reuse, 0x4, RZ ;  /* 0x0000000400027824 */ /* 0x040fe200078e00ff */
[----:B------:R-:W-:-:S04]  /*00e0*/  LOP3.LUT R0, R0, 0xfffffff0, RZ, 0xc0, !PT ;  /* 0xfffffff000007812 */ /* 0x000fc800078ec0ff */
[----:B------:R-:W-:-:S04]  /*00f0*/  LOP3.LUT R2, R2, 0xffffffc0, RZ, 0xc0, !PT ;  /* 0xffffffc002027812 */ /* 0x000fc800078ec0ff */
[----:B------:R-:W-:-:S05]  /*0100*/  IADD3 R7, R2, R11, -R0 ;  /* 0x0000000b02077210 */ /* 0x000fca0007ffe800 */
[C---:B------:R-:W-:Y:S02]  /*0110*/  VIADD R5, R7.reuse, 0x10 ;  /* 0x0000001007057836 */ /* 0x040fe40000000000 */
[----:B--2---:R-:W-:-:S04]  /*0120*/  IMAD.WIDE R2, R7, 0x4, R8 ;  /* 0x0000000407027825 */ /* 0x004fc800078e0208 */
[--C-:B------:R-:W-:Y:S01]  /*0130*/  IMAD.WIDE R4, R5, 0x4, R8.reuse ;  /* 0x0000000405047825 */ /* 0x100fe200078e0208 */
[----:B------:R1:W2:Y:S03]  /*0140*/  @!P0 LDG.E.64 R12, desc[UR4][R2.64] ;  /* 0x00000004020c8981 */ /* 0x0002a6000c1e1b00 */
[C---:B------:R-:W-:Y:S01]  /*0150*/  VIADD R15, R7.reuse, 0x20 ;  /* 0x00000020070f7836 */ /* 0x040fe20000000000 */
[----:B------:R-:W2:Y:S01]  /*0160*/  @!P0 LDG.E.64 R20, desc[UR4][R4.64] ;  /* 0x0000000404148981 */ /* 0x000ea2000c1e1b00 */
[----:B------:R-:W-:Y:S01]  /*0170*/  CS2R R18, SRZ ;  /* 0x0000000000127805 */ /* 0x000fe2000001ff00 */
[----:B------:R-:W-:Y:S02]  /*0180*/  VIADD R17, R7, 0x30 ;  /* 0x0000003007117836 */ /* 0x000fe40000000000 */
[--C-:B------:R-:W-:Y:S01]  /*0190*/  IMAD.WIDE R6, R15, 0x4, R8.reuse ;  /* 0x000000040f067825 */ /* 0x100fe200078e0208 */
[----:B------:R-:W-:Y:S01]  /*01a0*/  CS2R R14, SRZ ;  /* 0x00000000000e7805 */ /* 0x000fe2000001ff00 */
[----:B-1----:R-:W1:Y:S02]  /*01b0*/  LDC.64 R2, c[0x0][0x218] ;  /* 0x00008600ff027b82 */ /* 0x002e640000000a00 */
[----:B------:R-:W-:Y:S01]  /*01c0*/  IMAD.WIDE R8, R17, 0x4, R8 ;  /* 0x0000000411087825 */ /* 0x000fe200078e0208 */
[----:B------:R-:W3:Y:S04]  /*01d0*/  @!P0 LDG.E.64 R18, desc[UR4][R6.64] ;  /* 0x0000000406128981 */ /* 0x000ee8000c1e1b00 */
[----:B------:R-:W4:Y:S01]  /*01e0*/  @!P0 LDG.E.64 R14, desc[UR4][R8.64] ;  /* 0x00000004080e8981 */ /* 0x000f22000c1e1b00 */
[----:B-1----:R-:W-:Y:S01]  /*01f0*/  IMAD.WIDE R2, R11, 0x4, R2 ;  /* 0x000000040b027825 */ /* 0x002fe200078e0202 */
[----:B--2---:R-:W-:-:S02]  /*0200*/  FSETP.GT.AND P3, PT, R20, R12, PT ;  /* 0x0000000c1400720b */ /* 0x004fc40003f64000 */
[C---:B------:R-:W-:Y:S02]  /*0210*/  FSETP.GT.AND P4, PT, R21.reuse, R13, PT ;  /* 0x0000000d1500720b */ /* 0x040fe40003f84000 */
[----:B------:R-:W-:Y:S02]  /*0220*/  FSETP.NAN.AND P5, PT, R20, R20, PT ;  /* 0x000000141400720b */ /* 0x000fe40003fa8000 */
[----:B------:R-:W-:Y:S02]  /*0230*/  FSETP.NAN.AND P6, PT, R21, R21, PT ;  /* 0x000000151500720b */ /* 0x000fe40003fc8000 */
[----:B---3--:R-:W-:Y:S02]  /*0240*/  FSETP.NAN.AND P1, PT, R18, R18, PT ;  /* 0x000000121200720b */ /* 0x008fe40003f28000 */
[----:B------:R-:W-:-:S03]  /*0250*/  FSETP.NAN.AND P2, PT, R19, R19, PT ;  /* 0x000000131300720b */ /* 0x000fc60003f48000 */
[----:B------:R-:W-:Y:S02]  /*0260*/  @!P3 FSEL R20, R20, R12, P5 ;  /* 0x0000000c1414b208 */ /* 0x000fe40002800000 */
[----:B------:R-:W-:Y:S02]  /*0270*/  @!P4 FSEL R21, R21, R13, P6 ;  /* 0x0000000d1515c208 */ /* 0x000fe40003000000 */
[----:B----4-:R-:W-:Y:S02]  /*0280*/  FSETP.NAN.AND P3, PT, R14, R14, PT ;  /* 0x0000000e0e00720b */ /* 0x010fe40003f68000 */
[----:B------:R-:W-:Y:S02]  /*0290*/  FSETP.NAN.AND P4, PT, R15, R15, PT ;  /* 0x0000000f0f00720b */ /* 0x000fe40003f88000 */
[----:B------:R-:W-:Y:S02]  /*02a0*/  FSETP.GEU.AND P5, PT, R20, R18, PT ;  /* 0x000000121400720b */ /* 0x000fe40003fae000 */
[----:B------:R-:W-:-:S02]  /*02b0*/  FSETP.GEU.AND P6, PT, R21, R19, PT ;  /* 0x000000131500720b */ /* 0x000fc40003fce000 */
[----:B------:R-:W-:Y:S02]  /*02c0*/  @!P1 FSEL R18, R18, R20, !P5 ;  /* 0x0000001412129208 */ /* 0x000fe40006800000 */
[----:B------:R-:W-:Y:S02]  /*02d0*/  @!P2 FSEL R19, R19, R21, !P6 ;  /* 0x000000151313a208 */ /* 0x000fe40007000000 */
[----:B------:R-:W-:Y:S02]  /*02e0*/  FSETP.GEU.AND P1, PT, R18, R14, PT ;  /* 0x0000000e1200720b */ /* 0x000fe40003f2e000 */
[----:B------:R-:W-:Y:S02]  /*02f0*/  FSETP.GEU.AND P2, PT, R19, R15, PT ;  /* 0x0000000f1300720b */ /* 0x000fe40003f4e000 */
[----:B------:R-:W-:Y:S02]  /*0300*/  @!P3 SEL R14, R14, R18, !P1 ;  /* 0x000000120e0eb207 */ /* 0x000fe40004800000 */
[----:B------:R-:W-:Y:S01]  /*0310*/  @!P4 SEL R15, R15, R19, !P2 ;  /* 0x000000130f0fc207 */ /* 0x000fe20005000000 */
[----:B------:R-:W-:Y:S08]  /*0320*/  @P0 EXIT ;  /* 0x000000000000094d */ /* 0x000ff00003800000 */
[----:B------:R-:W-:Y:S01]  /*0330*/  STG.E.64 desc[UR4][R2.64], R14 ;  /* 0x0000000e02007986 */ /* 0x000fe2000c101b04 */
[----:B------:R-:W-:Y:S05]  /*0340*/  EXIT ;  /* 0x000000000000794d */ /* 0x000fea0003800000 */
.L_x_0:
[----:B------:R-:W-:-:S00]  /*0350*/  BRA `(.L_x_0) ;  /* 0xfffffffc00fc7947 */ /* 0x000fc0000383ffff */
[----:B------:R-:W-:-:S00]  /*0360*/  NOP ;  /* 0x0000000000007918 */ /* 0x000fc00000000000 */
        /* <DEDUP_REMOVED lines=9> */
.L_x_1:


//--------------------- .nv.constant0.triton_poi_fused_max_pool2d_with_indices_0 --------------------------
	.section	.nv.constant0.triton_poi_fused_max_pool2d_with_indices_0,"a",@progbits
	.sectionflags	@""
	.align	4
.nv.constant0.triton_poi_fused_max_pool2d_with_indices_0:
	.zero		548
